//
// Generated by NVIDIA NVVM Compiler
//
// Compiler Build ID: CL-36424714
// Cuda compilation tools, release 13.0, V13.0.88
// Based on NVVM 20.0.0
//

.version 9.0
.target sm_100
.address_size 64

	// .globl	transpose2d
// _ZZ11dot_productE5sdata has been demoted

.visible .entry transpose2d(
	.param .u64 .ptr .align 1 transpose2d_param_0,
	.param .u64 .ptr .align 1 transpose2d_param_1,
	.param .u32 transpose2d_param_2,
	.param .u32 transpose2d_param_3
)
{
	.reg .pred 	%p<4>;
	.reg .b32 	%r<13>;
	.reg .b32 	%f<2>;
	.reg .b64 	%rd<9>;

	ld.param.u64 	%rd1, [transpose2d_param_0];
	ld.param.u64 	%rd2, [transpose2d_param_1];
	ld.param.u32 	%r3, [transpose2d_param_2];
	ld.param.u32 	%r4, [transpose2d_param_3];
	mov.u32 	%r5, %ctaid.y;
	mov.u32 	%r6, %ntid.y;
	mov.u32 	%r7, %tid.y;
	mad.lo.s32 	%r1, %r5, %r6, %r7;
	mov.u32 	%r8, %ctaid.x;
	mov.u32 	%r9, %ntid.x;
	mov.u32 	%r10, %tid.x;
	mad.lo.s32 	%r2, %r8, %r9, %r10;
	setp.ge.s32 	%p1, %r1, %r3;
	setp.ge.s32 	%p2, %r2, %r4;
	or.pred  	%p3, %p1, %p2;
	@%p3 bra 	$L__BB0_2;
	cvta.to.global.u64 	%rd3, %rd1;
	cvta.to.global.u64 	%rd4, %rd2;
	mad.lo.s32 	%r11, %r4, %r1, %r2;
	mul.wide.s32 	%rd5, %r11, 4;
	add.s64 	%rd6, %rd3, %rd5;
	ld.global.f32 	%f1, [%rd6];
	mad.lo.s32 	%r12, %r3, %r2, %r1;
	mul.wide.s32 	%rd7, %r12, 4;
	add.s64 	%rd8, %rd4, %rd7;
	st.global.f32 	[%rd8], %f1;
$L__BB0_2:
	ret;

}
	// .globl	dot_product
.visible .entry dot_product(
	.param .u64 .ptr .align 1 dot_product_param_0,
	.param .u64 .ptr .align 1 dot_product_param_1,
	.param .u64 .ptr .align 1 dot_product_param_2,
	.param .u32 dot_product_param_3
)
{
	.reg .pred 	%p<6>;
	.reg .b32 	%r<14>;
	.reg .b32 	%f<12>;
	.reg .b64 	%rd<10>;
	// demoted variable
	.shared .align 4 .b8 _ZZ11dot_productE5sdata[1024];
	ld.param.u64 	%rd1, [dot_product_param_0];
	ld.param.u64 	%rd2, [dot_product_param_1];
	ld.param.u64 	%rd3, [dot_product_param_2];
	ld.param.u32 	%r7, [dot_product_param_3];
	mov.u32 	%r8, %ctaid.x;
	mov.u32 	%r13, %ntid.x;
	mov.u32 	%r2, %tid.x;
	mad.lo.s32 	%r3, %r8, %r13, %r2;
	setp.ge.s32 	%p1, %r3, %r7;
	mov.f32 	%f11, 0f00000000;
	@%p1 bra 	$L__BB1_2;
	cvta.to.global.u64 	%rd4, %rd1;
	cvta.to.global.u64 	%rd5, %rd2;
	mul.wide.s32 	%rd6, %r3, 4;
	add.s64 	%rd7, %rd4, %rd6;
	ld.global.f32 	%f4, [%rd7];
	add.s64 	%rd8, %rd5, %rd6;
	ld.global.f32 	%f5, [%rd8];
	mul.f32 	%f11, %f4, %f5;
$L__BB1_2:
	shl.b32 	%r9, %r2, 2;
	mov.u32 	%r10, _ZZ11dot_productE5sdata;
	add.s32 	%r4, %r10, %r9;
	st.shared.f32 	[%r4], %f11;
	bar.sync 	0;
	setp.lt.u32 	%p2, %r13, 2;
	@%p2 bra 	$L__BB1_6;
$L__BB1_3:
	shr.u32 	%r6, %r13, 1;
	setp.ge.u32 	%p3, %r2, %r6;
	@%p3 bra 	$L__BB1_5;
	shl.b32 	%r11, %r6, 2;
	add.s32 	%r12, %r4, %r11;
	ld.shared.f32 	%f6, [%r12];
	ld.shared.f32 	%f7, [%r4];
	add.f32 	%f8, %f6, %f7;
	st.shared.f32 	[%r4], %f8;
$L__BB1_5:
	bar.sync 	0;
	setp.gt.u32 	%p4, %r13, 3;
	mov.u32 	%r13, %r6;
	@%p4 bra 	$L__BB1_3;
$L__BB1_6:
	setp.ne.s32 	%p5, %r2, 0;
	@%p5 bra 	$L__BB1_8;
	ld.shared.f32 	%f9, [_ZZ11dot_productE5sdata];
	cvta.to.global.u64 	%rd9, %rd3;
	atom.global.add.f32 	%f10, [%rd9], %f9;
$L__BB1_8:
	ret;

}


// ===== COMPILED SASS (sm_100) =====

	.target	sm_100

	.elftype	@"ET_EXEC"


//--------------------- .note.nv.tkinfo           --------------------------
	.section	.note.nv.tkinfo,"",@"SHT_NOTE"
	.sectionflags	@"SHF_NOTE_NV_TKINFO"
	.tkinfo
        /*0018*/ 	.word	0x00000002
        /*0030*/ 	.string	""
        /*0030*/ 	.string	"ptxas"
        /*0030*/ 	.string	"Cuda compilation tools, release 13.0, V13.0.88"
        /*0030*/ 	.string	"Build cuda_13.0.r13.0/compiler.36424714_0"
        /*0030*/ 	.string	"-arch sm_100 -m 64 "



//--------------------- .note.nv.cuinfo           --------------------------
	.section	.note.nv.cuinfo,"",@"SHT_NOTE"
	.sectionflags	@"SHF_NOTE_NV_CUINFO"
        /*0018*/ 	.short	0x0002
        /*001a*/ 	.short	0x0064
        /*001c*/ 	.short	0x0082
	.zero		2


//--------------------- .nv.info                  --------------------------
	.section	.nv.info,"",@"SHT_CUDA_INFO"
	.align	4


	//----- nvinfo : EIATTR_REGCOUNT
	.align		4
        /*0000*/ 	.byte	0x04, 0x2f
        /*0002*/ 	.short	(.L_1 - .L_0)
	.align		4
.L_0:
        /*0004*/ 	.word	index@(transpose2d)
        /*0008*/ 	.word	0x0000000a


	//----- nvinfo : EIATTR_FRAME_SIZE
	.align		4
.L_1:
        /*000c*/ 	.byte	0x04, 0x11
        /*000e*/ 	.short	(.L_3 - .L_2)
	.align		4
.L_2:
        /*0010*/ 	.word	index@(transpose2d)
        /*0014*/ 	.word	0x00000000


	//----- nvinfo : EIATTR_REGCOUNT
	.align		4
.L_3:
        /*0018*/ 	.byte	0x04, 0x2f
        /*001a*/ 	.short	(.L_5 - .L_4)
	.align		4
.L_4:
        /*001c*/ 	.word	index@(dot_product)
        /*0020*/ 	.word	0x0000000c


	//----- nvinfo : EIATTR_FRAME_SIZE
	.align		4
.L_5:
        /*0024*/ 	.byte	0x04, 0x11
        /*0026*/ 	.short	(.L_7 - .L_6)
	.align		4
.L_6:
        /*0028*/ 	.word	index@(dot_product)
        /*002c*/ 	.word	0x00000000


	//----- nvinfo : EIATTR_MIN_STACK_SIZE
	.align		4
.L_7:
        /*0030*/ 	.byte	0x04, 0x12
        /*0032*/ 	.short	(.L_9 - .L_8)
	.align		4
.L_8:
        /*0034*/ 	.word	index@(dot_product)
        /*0038*/ 	.word	0x00000000


	//----- nvinfo : EIATTR_MIN_STACK_SIZE
	.align		4
.L_9:
        /*003c*/ 	.byte	0x04, 0x12
        /*003e*/ 	.short	(.L_11 - .L_10)
	.align		4
.L_10:
        /*0040*/ 	.word	index@(transpose2d)
        /*0044*/ 	.word	0x00000000
.L_11:


//--------------------- .nv.compat                --------------------------
	.section	.nv.compat,"",@"SHT_CUDA_COMPAT_INFO"
	.align	4
        /*0000*/ 	.byte	0x02, 0x09, 0x00, 0x00, 0x02, 0x02, 0x01, 0x00, 0x02, 0x05, 0x05, 0x00, 0x03, 0x07, 0x01, 0x01
        /*0010*/ 	.byte	0x02, 0x03, 0x00, 0x00, 0x02, 0x06, 0x01, 0x00, 0x04, 0x0b, 0x08, 0x00, 0x09, 0x00, 0x00, 0x00
        /*0020*/ 	.byte	0x00, 0x00, 0x00, 0x00


//--------------------- .nv.info.dot_product      --------------------------
	.section	.nv.info.dot_product,"",@"SHT_CUDA_INFO"
	.sectionflags	@""
	.align	4


	//----- nvinfo : EIATTR_CUDA_API_VERSION
	.align		4
        /*0000*/ 	.byte	0x04, 0x37
        /*0002*/ 	.short	(.L_13 - .L_12)
.L_12:
        /*0004*/ 	.word	0x00000082


	//----- nvinfo : EIATTR_KPARAM_INFO
	.align		4
.L_13:
        /*0008*/ 	.byte	0x04, 0x17
        /*000a*/ 	.short	(.L_15 - .L_14)
.L_14:
        /*000c*/ 	.word	0x00000000
        /*0010*/ 	.short	0x0003
        /*0012*/ 	.short	0x0018
        /*0014*/ 	.byte	0x00, 0xf0, 0x11, 0x00


	//----- nvinfo : EIATTR_KPARAM_INFO
	.align		4
.L_15:
        /*0018*/ 	.byte	0x04, 0x17
        /*001a*/ 	.short	(.L_17 - .L_16)
.L_16:
        /*001c*/ 	.word	0x00000000
        /*0020*/ 	.short	0x0002
        /*0022*/ 	.short	0x0010
        /*0024*/ 	.byte	0x00, 0xf5, 0x21, 0x00


	//----- nvinfo : EIATTR_KPARAM_INFO
	.align		4
.L_17:
        /*0028*/ 	.byte	0x04, 0x17
        /*002a*/ 	.short	(.L_19 - .L_18)
.L_18:
        /*002c*/ 	.word	0x00000000
        /*0030*/ 	.short	0x0001
        /*0032*/ 	.short	0x0008
        /*0034*/ 	.byte	0x00, 0xf5, 0x21, 0x00


	//----- nvinfo : EIATTR_KPARAM_INFO
	.align		4
.L_19:
        /*0038*/ 	.byte	0x04, 0x17
        /*003a*/ 	.short	(.L_21 - .L_20)
.L_20:
        /*003c*/ 	.word	0x00000000
        /*0040*/ 	.short	0x0000
        /*0042*/ 	.short	0x0000
        /*0044*/ 	.byte	0x00, 0xf5, 0x21, 0x00


	//----- nvinfo : EIATTR_SPARSE_MMA_MASK
	.align		4
.L_21:
        /*0048*/ 	.byte	0x03, 0x50
        /*004a*/ 	.short	0x0000


	//----- nvinfo : EIATTR_MAXREG_COUNT
	.align		4
        /*004c*/ 	.byte	0x03, 0x1b
        /*004e*/ 	.short	0x00ff


	//----- nvinfo : EIATTR_NUM_BARRIERS
	.align		4
        /*0050*/ 	.byte	0x02, 0x4c
        /*0052*/ 	.byte	0x01
	.zero		1


	//----- nvinfo : EIATTR_MERCURY_ISA_VERSION
	.align		4
        /*0054*/ 	.byte	0x03, 0x5f
        /*0056*/ 	.short	0x0101


	//----- nvinfo : EIATTR_VRC_CTA_INIT_COUNT
	.align		4
        /*0058*/ 	.byte	0x02, 0x4a
	.zero		1
	.zero		1


	//----- nvinfo : EIATTR_EXIT_INSTR_OFFSETS
	.align		4
        /*005c*/ 	.byte	0x04, 0x1c
        /*005e*/ 	.short	(.L_23 - .L_22)


	//   ....[0]....
.L_22:
        /*0060*/ 	.word	0x00000240


	//   ....[1]....
        /*0064*/ 	.word	0x000002b0


	//----- nvinfo : EIATTR_CBANK_PARAM_SIZE
	.align		4
.L_23:
        /*0068*/ 	.byte	0x03, 0x19
        /*006a*/ 	.short	0x001c


	//----- nvinfo : EIATTR_PARAM_CBANK
	.align		4
        /*006c*/ 	.byte	0x04, 0x0a
        /*006e*/ 	.short	(.L_25 - .L_24)
	.align		4
.L_24:
        /*0070*/ 	.word	index@(.nv.constant0.dot_product)
        /*0074*/ 	.short	0x0380
        /*0076*/ 	.short	0x001c


	//----- nvinfo : EIATTR_SW_WAR
	.align		4
.L_25:
        /*0078*/ 	.byte	0x04, 0x36
        /*007a*/ 	.short	(.L_27 - .L_26)
.L_26:
        /*007c*/ 	.word	0x00000008
.L_27:


//--------------------- .nv.info.transpose2d      --------------------------
	.section	.nv.info.transpose2d,"",@"SHT_CUDA_INFO"
	.sectionflags	@""
	.align	4


	//----- nvinfo : EIATTR_CUDA_API_VERSION
	.align		4
        /*0000*/ 	.byte	0x04, 0x37
        /*0002*/ 	.short	(.L_29 - .L_28)
.L_28:
        /*0004*/ 	.word	0x00000082


	//----- nvinfo : EIATTR_KPARAM_INFO
	.align		4
.L_29:
        /*0008*/ 	.byte	0x04, 0x17
        /*000a*/ 	.short	(.L_31 - .L_30)
.L_30:
        /*000c*/ 	.word	0x00000000
        /*0010*/ 	.short	0x0003
        /*0012*/ 	.short	0x0014
        /*0014*/ 	.byte	0x00, 0xf0, 0x11, 0x00


	//----- nvinfo : EIATTR_KPARAM_INFO
	.align		4
.L_31:
        /*0018*/ 	.byte	0x04, 0x17
        /*001a*/ 	.short	(.L_33 - .L_32)
.L_32:
        /*001c*/ 	.word	0x00000000
        /*0020*/ 	.short	0x0002
        /*0022*/ 	.short	0x0010
        /*0024*/ 	.byte	0x00, 0xf0, 0x11, 0x00


	//----- nvinfo : EIATTR_KPARAM_INFO
	.align		4
.L_33:
        /*0028*/ 	.byte	0x04, 0x17
        /*002a*/ 	.short	(.L_35 - .L_34)
.L_34:
        /*002c*/ 	.word	0x00000000
        /*0030*/ 	.short	0x0001
        /*0032*/ 	.short	0x0008
        /*0034*/ 	.byte	0x00, 0xf5, 0x21, 0x00


	//----- nvinfo : EIATTR_KPARAM_INFO
	.align		4
.L_35:
        /*0038*/ 	.byte	0x04, 0x17
        /*003a*/ 	.short	(.L_37 - .L_36)
.L_36:
        /*003c*/ 	.word	0x00000000
        /*0040*/ 	.short	0x0000
        /*0042*/ 	.short	0x0000
        /*0044*/ 	.byte	0x00, 0xf5, 0x21, 0x00


	//----- nvinfo : EIATTR_SPARSE_MMA_MASK
	.align		4
.L_37:
        /*0048*/ 	.byte	0x03, 0x50
        /*004a*/ 	.short	0x0000


	//----- nvinfo : EIATTR_MAXREG_COUNT
	.align		4
        /*004c*/ 	.byte	0x03, 0x1b
        /*004e*/ 	.short	0x00ff


	//----- nvinfo : EIATTR_MERCURY_ISA_VERSION
	.align		4
        /*0050*/ 	.byte	0x03, 0x5f
        /*0052*/ 	.short	0x0101


	//----- nvinfo : EIATTR_VRC_CTA_INIT_COUNT
	.align		4
        /*0054*/ 	.byte	0x02, 0x4a
	.zero		1
	.zero		1


	//----- nvinfo : EIATTR_EXIT_INSTR_OFFSETS
	.align		4
        /*0058*/ 	.byte	0x04, 0x1c
        /*005a*/ 	.short	(.L_39 - .L_38)


	//   ....[0]....
.L_38:
        /*005c*/ 	.word	0x000000c0


	//   ....[1]....
        /*0060*/ 	.word	0x00000160


	//----- nvinfo : EIATTR_CBANK_PARAM_SIZE
	.align		4
.L_39:
        /*0064*/ 	.byte	0x03, 0x19
        /*0066*/ 	.short	0x0018


	//----- nvinfo : EIATTR_PARAM_CBANK
	.align		4
        /*0068*/ 	.byte	0x04, 0x0a
        /*006a*/ 	.short	(.L_41 - .L_40)
	.align		4
.L_40:
        /*006c*/ 	.word	index@(.nv.constant0.transpose2d)
        /*0070*/ 	.short	0x0380
        /*0072*/ 	.short	0x0018


	//----- nvinfo : EIATTR_SW_WAR
	.align		4
.L_41:
        /*0074*/ 	.byte	0x04, 0x36
        /*0076*/ 	.short	(.L_43 - .L_42)
.L_42:
        /*0078*/ 	.word	0x00000008
.L_43:


//--------------------- .nv.callgraph             --------------------------
	.section	.nv.callgraph,"",@"SHT_CUDA_CALLGRAPH"
	.align	4
	.sectionentsize	8
	.align		4
        /*0000*/ 	.word	0x00000000
	.align		4
        /*0004*/ 	.word	0xffffffff
	.align		4
        /*0008*/ 	.word	0x00000000
	.align		4
        /*000c*/ 	.word	0xfffffffe
	.align		4
        /*0010*/ 	.word	0x00000000
	.align		4
        /*0014*/ 	.word	0xfffffffd
	.align		4
        /*0018*/ 	.word	0x00000000
	.align		4
        /*001c*/ 	.word	0xfffffffc


//--------------------- .text.dot_product         --------------------------
	.section	.text.dot_product,"ax",@progbits
	.align	128
        .global         dot_product
        .type           dot_product,@function
        .size           dot_product,(.L_x_4 - dot_product)
        .other          dot_product,@"STO_CUDA_ENTRY STV_DEFAULT"
dot_product:
.text.dot_product:
[----:B------:R-:W-:Y:S01]  /*0000*/  LDC R1, c[0x0][0x37c] ;  /* 0x0000df00ff017b82 */ /* 0x000fe20000000800 */
[----:B------:R-:W0:Y:S07]  /*0010*/  S2R R9, SR_TID.X ;  /* 0x0000000000097919 */ /* 0x000e2e0000002100 */
[----:B------:R-:W0:Y:S01]  /*0020*/  S2UR UR4, SR_CTAID.X ;  /* 0x00000000000479c3 */ /* 0x000e220000002500 */
[----:B------:R-:W1:Y:S01]  /*0030*/  LDCU UR5, c[0x0][0x398] ;  /* 0x00007300ff0577ac */ /* 0x000e620008000800 */
[----:B------:R-:W2:Y:S06]  /*0040*/  LDCU.64 UR6, c[0x0][0x358] ;  /* 0x00006b00ff0677ac */ /* 0x000eac0008000a00 */
[----:B------:R-:W0:Y:S08]  /*0050*/  LDC R0, c[0x0][0x360] ;  /* 0x0000d800ff007b82 */ /* 0x000e300000000800 */
[----:B------:R-:W3:Y:S08]  /*0060*/  LDC.64 R2, c[0x0][0x380] ;  /* 0x0000e000ff027b82 */ /* 0x000ef00000000a00 */
[----:B------:R-:W4:Y:S01]  /*0070*/  LDC.64 R4, c[0x0][0x388] ;  /* 0x0000e200ff047b82 */ /* 0x000f220000000a00 */
[----:B0-----:R-:W-:-:S05]  /*0080*/  IMAD R7, R0, UR4, R9 ;  /* 0x0000000400077c24 */ /* 0x001fca000f8e0209 */
[----:B-1----:R-:W-:-:S13]  /*0090*/  ISETP.GE.AND P1, PT, R7, UR5, PT ;  /* 0x0000000507007c0c */ /* 0x002fda000bf26270 */
[----:B---3--:R-:W-:-:S04]  /*00a0*/  @!P1 IMAD.WIDE R2, R7, 0x4, R2 ;  /* 0x0000000407029825 */ /* 0x008fc800078e0202 */
[----:B----4-:R-:W-:Y:S02]  /*00b0*/  @!P1 IMAD.WIDE R4, R7, 0x4, R4 ;  /* 0x0000000407049825 */ /* 0x010fe400078e0204 */
[----:B--2---:R-:W2:Y:S04]  /*00c0*/  @!P1 LDG.E R2, desc[UR6][R2.64] ;  /* 0x0000000602029981 */ /* 0x004ea8000c1e1900 */
[----:B------:R-:W2:Y:S01]  /*00d0*/  @!P1 LDG.E R5, desc[UR6][R4.64] ;  /* 0x0000000604059981 */ /* 0x000ea2000c1e1900 */
[----:B------:R-:W0:Y:S01]  /*00e0*/  S2UR UR5, SR_CgaCtaId ;  /* 0x00000000000579c3 */ /* 0x000e220000008800 */
[----:B------:R-:W-:Y:S01]  /*00f0*/  UMOV UR4, 0x400 ;  /* 0x0000040000047882 */ /* 0x000fe20000000000 */
[----:B------:R-:W-:Y:S01]  /*0100*/  ISETP.GE.U32.AND P0, PT, R0, 0x2, PT ;  /* 0x000000020000780c */ /* 0x000fe20003f06070 */
[----:B------:R-:W-:Y:S01]  /*0110*/  IMAD.MOV.U32 R6, RZ, RZ, RZ ;  /* 0x000000ffff067224 */ /* 0x000fe200078e00ff */
[----:B0-----:R-:W-:-:S06]  /*0120*/  ULEA UR4, UR5, UR4, 0x18 ;  /* 0x0000000405047291 */ /* 0x001fcc000f8ec0ff */
[C---:B------:R-:W-:Y:S01]  /*0130*/  LEA R7, R9.reuse, UR4, 0x2 ;  /* 0x0000000409077c11 */ /* 0x040fe2000f8e10ff */
[----:B--2---:R-:W-:Y:S01]  /*0140*/  @!P1 FMUL R6, R2, R5 ;  /* 0x0000000502069220 */ /* 0x004fe20000400000 */
[----:B------:R-:W-:-:S04]  /*0150*/  ISETP.NE.AND P1, PT, R9, RZ, PT ;  /* 0x000000ff0900720c */ /* 0x000fc80003f25270 */
[----:B------:R0:W-:Y:S01]  /*0160*/  STS [R7], R6 ;  /* 0x0000000607007388 */ /* 0x0001e20000000800 */
[----:B------:R-:W-:Y:S06]  /*0170*/  BAR.SYNC.DEFER_BLOCKING 0x0 ;  /* 0x0000000000007b1d */ /* 0x000fec0000010000 */
[----:B------:R-:W-:Y:S05]  /*0180*/  @!P0 BRA `(.L_x_0) ;  /* 0x00000000002c8947 */ /* 0x000fea0003800000 */
.L_x_1:
[----:B0-----:R-:W-:-:S04]  /*0190*/  SHF.R.U32.HI R6, RZ, 0x1, R0 ;  /* 0x00000001ff067819 */ /* 0x001fc80000011600 */
[----:B------:R-:W-:-:S13]  /*01a0*/  ISETP.GE.U32.AND P0, PT, R9, R6, PT ;  /* 0x000000060900720c */ /* 0x000fda0003f06070 */
[----:B------:R-:W-:Y:S01]  /*01b0*/  @!P0 LEA R2, R6, R7, 0x2 ;  /* 0x0000000706028211 */ /* 0x000fe200078e10ff */
[----:B------:R-:W-:Y:S05]  /*01c0*/  @!P0 LDS R3, [R7] ;  /* 0x0000000007038984 */ /* 0x000fea0000000800 */
[----:B------:R-:W0:Y:S02]  /*01d0*/  @!P0 LDS R2, [R2] ;  /* 0x0000000002028984 */ /* 0x000e240000000800 */
[----:B0-----:R-:W-:-:S05]  /*01e0*/  @!P0 FADD R4, R2, R3 ;  /* 0x0000000302048221 */ /* 0x001fca0000000000 */
[----:B------:R1:W-:Y:S01]  /*01f0*/  @!P0 STS [R7], R4 ;  /* 0x0000000407008388 */ /* 0x0003e20000000800 */
[----:B------:R-:W-:Y:S01]  /*0200*/  BAR.SYNC.DEFER_BLOCKING 0x0 ;  /* 0x0000000000007b1d */ /* 0x000fe20000010000 */
[----:B------:R-:W-:Y:S01]  /*0210*/  ISETP.GT.U32.AND P0, PT, R0, 0x3, PT ;  /* 0x000000030000780c */ /* 0x000fe20003f04070 */
[----:B------:R-:W-:-:S12]  /*0220*/  IMAD.MOV.U32 R0, RZ, RZ, R6 ;  /* 0x000000ffff007224 */ /* 0x000fd800078e0006 */
[----:B-1----:R-:W-:Y:S05]  /*0230*/  @P0 BRA `(.L_x_1) ;  /* 0xfffffffc00d40947 */ /* 0x002fea000383ffff */
.L_x_0:
[----:B------:R-:W-:Y:S05]  /*0240*/  @P1 EXIT ;  /* 0x000000000000194d */ /* 0x000fea0003800000 */
[----:B------:R-:W1:Y:S01]  /*0250*/  S2UR UR5, SR_CgaCtaId ;  /* 0x00000000000579c3 */ /* 0x000e620000008800 */
[----:B------:R-:W-:-:S07]  /*0260*/  UMOV UR4, 0x400 ;  /* 0x0000040000047882 */ /* 0x000fce0000000000 */
[----:B------:R-:W2:Y:S01]  /*0270*/  LDC.64 R2, c[0x0][0x390] ;  /* 0x0000e400ff027b82 */ /* 0x000ea20000000a00 */
[----:B-1----:R-:W-:-:S09]  /*0280*/  ULEA UR4, UR5, UR4, 0x18 ;  /* 0x0000000405047291 */ /* 0x002fd2000f8ec0ff */
[----:B------:R-:W2:Y:S04]  /*0290*/  LDS R5, [UR4] ;  /* 0x00000004ff057984 */ /* 0x000ea80008000800 */
[----:B--2---:R-:W-:Y:S01]  /*02a0*/  REDG.E.ADD.F32.FTZ.RN.STRONG.GPU desc[UR6][R2.64], R5 ;  /* 0x00000005020079a6 */ /* 0x004fe2000c12f306 */
[----:B------:R-:W-:Y:S05]  /*02b0*/  EXIT ;  /* 0x000000000000794d */ /* 0x000fea0003800000 */
.L_x_2:
[----:B------:R-:W-:-:S00]  /*02c0*/  BRA `(.L_x_2) ;  /* 0xfffffffc00fc7947 */ /* 0x000fc0000383ffff */
[----:B------:R-:W-:-:S00]  /*02d0*/  NOP ;  /* 0x0000000000007918 */ /* 0x000fc00000000000 */
        /* <DEDUP_REMOVED lines=10> */
.L_x_4:


//--------------------- .text.transpose2d         --------------------------
	.section	.text.transpose2d,"ax",@progbits
	.align	128
        .global         transpose2d
        .type           transpose2d,@function
        .size           transpose2d,(.L_x_5 - transpose2d)
        .other          transpose2d,@"STO_CUDA_ENTRY STV_DEFAULT"
transpose2d:
.text.transpose2d:
[----:B------:R-:W-:Y:S01]  /*0000*/  LDC R1, c[0x0][0x37c] ;  /* 0x0000df00ff017b82 */ /* 0x000fe20000000800 */
[----:B------:R-:W0:Y:S07]  /*0010*/  S2R R2, SR_TID.X ;  /* 0x0000000000027919 */ /* 0x000e2e0000002100 */
[----:B------:R-:W1:Y:S01]  /*0020*/  LDC R0, c[0x0][0x364] ;  /* 0x0000d900ff007b82 */ /* 0x000e620000000800 */
[----:B------:R-:W2:Y:S01]  /*0030*/  LDCU.64 UR6, c[0x0][0x390] ;  /* 0x00007200ff0677ac */ /* 0x000ea20008000a00 */
[----:B------:R-:W1:Y:S06]  /*0040*/  S2R R3, SR_TID.Y ;  /* 0x0000000000037919 */ /* 0x000e6c0000002200 */
[----:B------:R-:W0:Y:S08]  /*0050*/  S2UR UR5, SR_CTAID.X ;  /* 0x00000000000579c3 */ /* 0x000e300000002500 */
[----:B------:R-:W0:Y:S08]  /*0060*/  LDC R7, c[0x0][0x360] ;  /* 0x0000d800ff077b82 */ /* 0x000e300000000800 */
[----:B------:R-:W1:Y:S01]  /*0070*/  S2UR UR4, SR_CTAID.Y ;  /* 0x00000000000479c3 */ /* 0x000e620000002600 */
[----:B0-----:R-:W-:-:S05]  /*0080*/  IMAD R7, R7, UR5, R2 ;  /* 0x0000000507077c24 */ /* 0x001fca000f8e0202 */
[----:B--2---:R-:W-:Y:S01]  /*0090*/  ISETP.GE.AND P0, PT, R7, UR7, PT ;  /* 0x0000000707007c0c */ /* 0x004fe2000bf06270 */
[----:B-1----:R-:W-:-:S05]  /*00a0*/  IMAD R0, R0, UR4, R3 ;  /* 0x0000000400007c24 */ /* 0x002fca000f8e0203 */
[----:B------:R-:W-:-:S13]  /*00b0*/  ISETP.GE.OR P0, PT, R0, UR6, P0 ;  /* 0x0000000600007c0c */ /* 0x000fda0008706670 */
[----:B------:R-:W-:Y:S05]  /*00c0*/  @P0 EXIT ;  /* 0x000000000000094d */ /* 0x000fea0003800000 */
[----:B------:R-:W0:Y:S01]  /*00d0*/  LDC.64 R2, c[0x0][0x380] ;  /* 0x0000e000ff027b82 */ /* 0x000e220000000a00 */
[----:B------:R-:W1:Y:S01]  /*00e0*/  LDCU.64 UR4, c[0x0][0x358] ;  /* 0x00006b00ff0477ac */ /* 0x000e620008000a00 */
[----:B------:R-:W-:-:S04]  /*00f0*/  IMAD R5, R0, UR7, R7 ;  /* 0x0000000700057c24 */ /* 0x000fc8000f8e0207 */
[----:B0-----:R-:W-:Y:S02]  /*0100*/  IMAD.WIDE R2, R5, 0x4, R2 ;  /* 0x0000000405027825 */ /* 0x001fe400078e0202 */
[----:B------:R-:W0:Y:S04]  /*0110*/  LDC.64 R4, c[0x0][0x388] ;  /* 0x0000e200ff047b82 */ /* 0x000e280000000a00 */
[----:B-1----:R-:W2:Y:S01]  /*0120*/  LDG.E R3, desc[UR4][R2.64] ;  /* 0x0000000402037981 */ /* 0x002ea2000c1e1900 */
[----:B------:R-:W-:-:S04]  /*0130*/  IMAD R7, R7, UR6, R0 ;  /* 0x0000000607077c24 */ /* 0x000fc8000f8e0200 */
[----:B0-----:R-:W-:-:S05]  /*0140*/  IMAD.WIDE R4, R7, 0x4, R4 ;  /* 0x0000000407047825 */ /* 0x001fca00078e0204 */
[----:B--2---:R-:W-:Y:S01]  /*0150*/  STG.E desc[UR4][R4.64], R3 ;  /* 0x0000000304007986 */ /* 0x004fe2000c101904 */
[----:B------:R-:W-:Y:S05]  /*0160*/  EXIT ;  /* 0x000000000000794d */ /* 0x000fea0003800000 */
.L_x_3:
        /* <DEDUP_REMOVED lines=9> */
.L_x_5:


//--------------------- .nv.shared.dot_product    --------------------------
	.section	.nv.shared.dot_product,"aw",@nobits
	.sectionflags	@""
	.align	4
.nv.shared.dot_product:
	.zero		2048


//--------------------- .nv.shared.reserved.0     --------------------------
	.section	.nv.shared.reserved.0,"aw",@nobits
	.weak		__nv_reservedSMEM_offset_0_alias
	.size		__nv_reservedSMEM_offset_0_alias, 0, 64
	.other		__nv_reservedSMEM_offset_0_alias,@"STO_CUDA_RESERVED_SHARED STV_DEFAULT"
__nv_reservedSMEM_offset_0_alias:
	.zero		0
	.zero		64


//--------------------- .nv.constant0.dot_product --------------------------
	.section	.nv.constant0.dot_product,"a",@progbits
	.sectionflags	@""
	.align	4
.nv.constant0.dot_product:
	.zero		924


//--------------------- .nv.constant0.transpose2d --------------------------
	.section	.nv.constant0.transpose2d,"a",@progbits
	.sectionflags	@""
	.align	4
.nv.constant0.transpose2d:
	.zero		920


//--------------------- SYMBOLS --------------------------

	.type		.nv.reservedSmem.offset0,@object
	.size		.nv.reservedSmem.offset0,0x4
	.type		.nv.reservedSmem.cap,@object
	.size		.nv.reservedSmem.cap,0x4
